//
// Generated by NVIDIA NVVM Compiler
//
// Compiler Build ID: CL-36424714
// Cuda compilation tools, release 13.0, V13.0.88
// Based on NVVM 20.0.0
//

.version 9.0
.target sm_100
.address_size 64

	// .globl	_Z10NoOpKernelv

.visible .entry _Z10NoOpKernelv()
{


	ret;

}


// ===== COMPILED SASS (sm_100) =====

	.target	sm_100

	.elftype	@"ET_EXEC"


//--------------------- .note.nv.tkinfo           --------------------------
	.section	.note.nv.tkinfo,"",@"SHT_NOTE"
	.sectionflags	@"SHF_NOTE_NV_TKINFO"
	.tkinfo
        /*0018*/ 	.word	0x00000002
        /*0030*/ 	.string	""
        /*0030*/ 	.string	"ptxas"
        /*0030*/ 	.string	"Cuda compilation tools, release 13.0, V13.0.88"
        /*0030*/ 	.string	"Build cuda_13.0.r13.0/compiler.36424714_0"
        /*0030*/ 	.string	"-arch sm_100 -m 64 "



//--------------------- .note.nv.cuinfo           --------------------------
	.section	.note.nv.cuinfo,"",@"SHT_NOTE"
	.sectionflags	@"SHF_NOTE_NV_CUINFO"
        /*0018*/ 	.short	0x0002
        /*001a*/ 	.short	0x0064
        /*001c*/ 	.short	0x0082
	.zero		2


//--------------------- .nv.info                  --------------------------
	.section	.nv.info,"",@"SHT_CUDA_INFO"
	.align	4


	//----- nvinfo : EIATTR_REGCOUNT
	.align		4
        /*0000*/ 	.byte	0x04, 0x2f
        /*0002*/ 	.short	(.L_1 - .L_0)
	.align		4
.L_0:
        /*0004*/ 	.word	index@(_Z10NoOpKernelv)
        /*0008*/ 	.word	0x00000004


	//----- nvinfo : EIATTR_FRAME_SIZE
	.align		4
.L_1:
        /*000c*/ 	.byte	0x04, 0x11
        /*000e*/ 	.short	(.L_3 - .L_2)
	.align		4
.L_2:
        /*0010*/ 	.word	index@(_Z10NoOpKernelv)
        /*0014*/ 	.word	0x00000000


	//----- nvinfo : EIATTR_MIN_STACK_SIZE
	.align		4
.L_3:
        /*0018*/ 	.byte	0x04, 0x12
        /*001a*/ 	.short	(.L_5 - .L_4)
	.align		4
.L_4:
        /*001c*/ 	.word	index@(_Z10NoOpKernelv)
        /*0020*/ 	.word	0x00000000
.L_5:


//--------------------- .nv.compat                --------------------------
	.section	.nv.compat,"",@"SHT_CUDA_COMPAT_INFO"
	.align	4
        /*0000*/ 	.byte	0x02, 0x09, 0x00, 0x00, 0x02, 0x02, 0x01, 0x00, 0x02, 0x05, 0x05, 0x00, 0x03, 0x07, 0x01, 0x01
        /*0010*/ 	.byte	0x02, 0x03, 0x00, 0x00, 0x02, 0x06, 0x01, 0x00, 0x04, 0x0b, 0x08, 0x00, 0x09, 0x00, 0x00, 0x00
        /*0020*/ 	.byte	0x00, 0x00, 0x00, 0x00


//--------------------- .nv.info._Z10NoOpKernelv  --------------------------
	.section	.nv.info._Z10NoOpKernelv,"",@"SHT_CUDA_INFO"
	.sectionflags	@""
	.align	4


	//----- nvinfo : EIATTR_CUDA_API_VERSION
	.align		4
        /*0000*/ 	.byte	0x04, 0x37
        /*0002*/ 	.short	(.L_7 - .L_6)
.L_6:
        /*0004*/ 	.word	0x00000082


	//----- nvinfo : EIATTR_SPARSE_MMA_MASK
	.align		4
.L_7:
        /*0008*/ 	.byte	0x03, 0x50
        /*000a*/ 	.short	0x0000


	//----- nvinfo : EIATTR_MAXREG_COUNT
	.align		4
        /*000c*/ 	.byte	0x03, 0x1b
        /*000e*/ 	.short	0x00ff


	//----- nvinfo : EIATTR_MERCURY_ISA_VERSION
	.align		4
        /*0010*/ 	.byte	0x03, 0x5f
        /*0012*/ 	.short	0x0101


	//----- nvinfo : EIATTR_VRC_CTA_INIT_COUNT
	.align		4
        /*0014*/ 	.byte	0x02, 0x4a
	.zero		1
	.zero		1


	//----- nvinfo : EIATTR_EXIT_INSTR_OFFSETS
	.align		4
        /*0018*/ 	.byte	0x04, 0x1c
        /*001a*/ 	.short	(.L_9 - .L_8)


	//   ....[0]....
.L_8:
        /*001c*/ 	.word	0x00000010


	//----- nvinfo : EIATTR_SW_WAR
	.align		4
.L_9:
        /*0020*/ 	.byte	0x04, 0x36
        /*0022*/ 	.short	(.L_11 - .L_10)
.L_10:
        /*0024*/ 	.word	0x00000008
.L_11:


//--------------------- .nv.callgraph             --------------------------
	.section	.nv.callgraph,"",@"SHT_CUDA_CALLGRAPH"
	.align	4
	.sectionentsize	8
	.align		4
        /*0000*/ 	.word	0x00000000
	.align		4
        /*0004*/ 	.word	0xffffffff
	.align		4
        /*0008*/ 	.word	0x00000000
	.align		4
        /*000c*/ 	.word	0xfffffffe
	.align		4
        /*0010*/ 	.word	0x00000000
	.align		4
        /*0014*/ 	.word	0xfffffffd
	.align		4
        /*0018*/ 	.word	0x00000000
	.align		4
        /*001c*/ 	.word	0xfffffffc


//--------------------- .text._Z10NoOpKernelv     --------------------------
	.section	.text._Z10NoOpKernelv,"ax",@progbits
	.align	128
        .global         _Z10NoOpKernelv
        .type           _Z10NoOpKernelv,@function
        .size           _Z10NoOpKernelv,(.L_x_1 - _Z10NoOpKernelv)
        .other          _Z10NoOpKernelv,@"STO_CUDA_ENTRY STV_DEFAULT"
_Z10NoOpKernelv:
.text._Z10NoOpKernelv:
[----:B------:R-:W-:Y:S01]  /*0000*/  LDC R1, c[0x0][0x37c] ;  /* 0x0000df00ff017b82 */ /* 0x000fe20000000800 */
[----:B------:R-:W-:Y:S05]  /*0010*/  EXIT ;  /* 0x000000000000794d */ /* 0x000fea0003800000 */
.L_x_0:
[----:B------:R-:W-:-:S00]  /*0020*/  BRA `(.L_x_0) ;  /* 0xfffffffc00fc7947 */ /* 0x000fc0000383ffff */
[----:B------:R-:W-:-:S00]  /*0030*/  NOP ;  /* 0x0000000000007918 */ /* 0x000fc00000000000 */
        /* <DEDUP_REMOVED lines=12> */
.L_x_1:


//--------------------- .nv.shared.reserved.0     --------------------------
	.section	.nv.shared.reserved.0,"aw",@nobits
	.weak		__nv_reservedSMEM_offset_0_alias
	.size		__nv_reservedSMEM_offset_0_alias, 0, 64
	.other		__nv_reservedSMEM_offset_0_alias,@"STO_CUDA_RESERVED_SHARED STV_DEFAULT"
__nv_reservedSMEM_offset_0_alias:
	.zero		0
	.zero		64


//--------------------- .nv.constant0._Z10NoOpKernelv --------------------------
	.section	.nv.constant0._Z10NoOpKernelv,"a",@progbits
	.sectionflags	@""
	.align	4
.nv.constant0._Z10NoOpKernelv:
	.zero		896


//--------------------- SYMBOLS --------------------------

	.type		.nv.reservedSmem.offset0,@object
	.size		.nv.reservedSmem.offset0,0x4
